//
// Generated by NVIDIA NVVM Compiler
//
// Compiler Build ID: CL-36424714
// Cuda compilation tools, release 13.0, V13.0.88
// Based on NVVM 20.0.0
//

.version 9.0
.target sm_100
.address_size 64

.extern .shared .align 16 .b8 shared[];

.entry _Z11bitonicSortPi(
	.param .u64 .ptr .align 1 _Z11bitonicSortPi_param_0
)
{
	.reg .pred 	%p<85>;
	.reg .b32 	%r<130>;
	.reg .b64 	%rd<5>;

	ld.param.u64 	%rd2, [_Z11bitonicSortPi_param_0];
	cvta.to.global.u64 	%rd3, %rd2;
	mov.u32 	%r1, %tid.x;
	mov.u32 	%r105, %ctaid.x;
	shl.b32 	%r106, %r105, 6;
	add.s32 	%r107, %r106, %r1;
	mul.wide.u32 	%rd4, %r107, 4;
	add.s64 	%rd1, %rd3, %rd4;
	ld.global.u32 	%r108, [%rd1];
	shl.b32 	%r109, %r1, 2;
	mov.u32 	%r110, shared;
	add.s32 	%r2, %r110, %r109;
	st.shared.u32 	[%r2], %r108;
	bar.sync 	0;
	xor.b32  	%r3, %r1, 1;
	setp.le.u32 	%p1, %r3, %r1;
	xor.b32  	%r111, %r109, 4;
	add.s32 	%r4, %r110, %r111;
	@%p1 bra 	$L__BB0_6;
	and.b32  	%r112, %r1, 2;
	setp.ne.s32 	%p2, %r112, 0;
	@%p2 bra 	$L__BB0_4;
	ld.shared.u32 	%r5, [%r4];
	ld.shared.u32 	%r6, [%r2];
	setp.ge.s32 	%p4, %r5, %r6;
	@%p4 bra 	$L__BB0_6;
	st.shared.u32 	[%r2], %r5;
	st.shared.u32 	[%r4], %r6;
	bra.uni 	$L__BB0_6;
$L__BB0_4:
	ld.shared.u32 	%r7, [%r4];
	ld.shared.u32 	%r8, [%r2];
	setp.le.s32 	%p3, %r7, %r8;
	@%p3 bra 	$L__BB0_6;
	st.shared.u32 	[%r2], %r7;
	st.shared.u32 	[%r4], %r8;
$L__BB0_6:
	bar.sync 	0;
	and.b32  	%r9, %r1, 4;
	xor.b32  	%r10, %r1, 2;
	setp.le.u32 	%p5, %r10, %r1;
	xor.b32  	%r114, %r109, 8;
	add.s32 	%r11, %r110, %r114;
	@%p5 bra 	$L__BB0_12;
	setp.eq.s32 	%p6, %r9, 0;
	@%p6 bra 	$L__BB0_10;
	ld.shared.u32 	%r12, [%r11];
	ld.shared.u32 	%r13, [%r2];
	setp.le.s32 	%p7, %r12, %r13;
	@%p7 bra 	$L__BB0_12;
	st.shared.u32 	[%r2], %r12;
	st.shared.u32 	[%r11], %r13;
	bra.uni 	$L__BB0_12;
$L__BB0_10:
	ld.shared.u32 	%r14, [%r11];
	ld.shared.u32 	%r15, [%r2];
	setp.ge.s32 	%p8, %r14, %r15;
	@%p8 bra 	$L__BB0_12;
	st.shared.u32 	[%r2], %r14;
	st.shared.u32 	[%r11], %r15;
$L__BB0_12:
	setp.le.u32 	%p9, %r3, %r1;
	bar.sync 	0;
	@%p9 bra 	$L__BB0_18;
	setp.eq.s32 	%p10, %r9, 0;
	@%p10 bra 	$L__BB0_16;
	ld.shared.u32 	%r16, [%r4];
	ld.shared.u32 	%r17, [%r2];
	setp.le.s32 	%p11, %r16, %r17;
	@%p11 bra 	$L__BB0_18;
	st.shared.u32 	[%r2], %r16;
	st.shared.u32 	[%r4], %r17;
	bra.uni 	$L__BB0_18;
$L__BB0_16:
	ld.shared.u32 	%r18, [%r4];
	ld.shared.u32 	%r19, [%r2];
	setp.ge.s32 	%p12, %r18, %r19;
	@%p12 bra 	$L__BB0_18;
	st.shared.u32 	[%r2], %r18;
	st.shared.u32 	[%r4], %r19;
$L__BB0_18:
	bar.sync 	0;
	and.b32  	%r20, %r1, 8;
	xor.b32  	%r21, %r1, 4;
	setp.le.u32 	%p13, %r21, %r1;
	xor.b32  	%r117, %r109, 16;
	add.s32 	%r22, %r110, %r117;
	@%p13 bra 	$L__BB0_24;
	setp.eq.s32 	%p14, %r20, 0;
	@%p14 bra 	$L__BB0_22;
	ld.shared.u32 	%r23, [%r22];
	ld.shared.u32 	%r24, [%r2];
	setp.le.s32 	%p15, %r23, %r24;
	@%p15 bra 	$L__BB0_24;
	st.shared.u32 	[%r2], %r23;
	st.shared.u32 	[%r22], %r24;
	bra.uni 	$L__BB0_24;
$L__BB0_22:
	ld.shared.u32 	%r25, [%r22];
	ld.shared.u32 	%r26, [%r2];
	setp.ge.s32 	%p16, %r25, %r26;
	@%p16 bra 	$L__BB0_24;
	st.shared.u32 	[%r2], %r25;
	st.shared.u32 	[%r22], %r26;
$L__BB0_24:
	setp.le.u32 	%p17, %r10, %r1;
	bar.sync 	0;
	@%p17 bra 	$L__BB0_30;
	setp.eq.s32 	%p18, %r20, 0;
	@%p18 bra 	$L__BB0_28;
	ld.shared.u32 	%r27, [%r11];
	ld.shared.u32 	%r28, [%r2];
	setp.le.s32 	%p19, %r27, %r28;
	@%p19 bra 	$L__BB0_30;
	st.shared.u32 	[%r2], %r27;
	st.shared.u32 	[%r11], %r28;
	bra.uni 	$L__BB0_30;
$L__BB0_28:
	ld.shared.u32 	%r29, [%r11];
	ld.shared.u32 	%r30, [%r2];
	setp.ge.s32 	%p20, %r29, %r30;
	@%p20 bra 	$L__BB0_30;
	st.shared.u32 	[%r2], %r29;
	st.shared.u32 	[%r11], %r30;
$L__BB0_30:
	setp.le.u32 	%p21, %r3, %r1;
	bar.sync 	0;
	@%p21 bra 	$L__BB0_36;
	setp.eq.s32 	%p22, %r20, 0;
	@%p22 bra 	$L__BB0_34;
	ld.shared.u32 	%r31, [%r4];
	ld.shared.u32 	%r32, [%r2];
	setp.le.s32 	%p23, %r31, %r32;
	@%p23 bra 	$L__BB0_36;
	st.shared.u32 	[%r2], %r31;
	st.shared.u32 	[%r4], %r32;
	bra.uni 	$L__BB0_36;
$L__BB0_34:
	ld.shared.u32 	%r33, [%r4];
	ld.shared.u32 	%r34, [%r2];
	setp.ge.s32 	%p24, %r33, %r34;
	@%p24 bra 	$L__BB0_36;
	st.shared.u32 	[%r2], %r33;
	st.shared.u32 	[%r4], %r34;
$L__BB0_36:
	bar.sync 	0;
	and.b32  	%r35, %r1, 16;
	xor.b32  	%r36, %r1, 8;
	setp.le.u32 	%p25, %r36, %r1;
	xor.b32  	%r120, %r109, 32;
	add.s32 	%r37, %r110, %r120;
	@%p25 bra 	$L__BB0_42;
	setp.eq.s32 	%p26, %r35, 0;
	@%p26 bra 	$L__BB0_40;
	ld.shared.u32 	%r38, [%r37];
	ld.shared.u32 	%r39, [%r2];
	setp.le.s32 	%p27, %r38, %r39;
	@%p27 bra 	$L__BB0_42;
	st.shared.u32 	[%r2], %r38;
	st.shared.u32 	[%r37], %r39;
	bra.uni 	$L__BB0_42;
$L__BB0_40:
	ld.shared.u32 	%r40, [%r37];
	ld.shared.u32 	%r41, [%r2];
	setp.ge.s32 	%p28, %r40, %r41;
	@%p28 bra 	$L__BB0_42;
	st.shared.u32 	[%r2], %r40;
	st.shared.u32 	[%r37], %r41;
$L__BB0_42:
	setp.le.u32 	%p29, %r21, %r1;
	bar.sync 	0;
	@%p29 bra 	$L__BB0_48;
	setp.eq.s32 	%p30, %r35, 0;
	@%p30 bra 	$L__BB0_46;
	ld.shared.u32 	%r42, [%r22];
	ld.shared.u32 	%r43, [%r2];
	setp.le.s32 	%p31, %r42, %r43;
	@%p31 bra 	$L__BB0_48;
	st.shared.u32 	[%r2], %r42;
	st.shared.u32 	[%r22], %r43;
	bra.uni 	$L__BB0_48;
$L__BB0_46:
	ld.shared.u32 	%r44, [%r22];
	ld.shared.u32 	%r45, [%r2];
	setp.ge.s32 	%p32, %r44, %r45;
	@%p32 bra 	$L__BB0_48;
	st.shared.u32 	[%r2], %r44;
	st.shared.u32 	[%r22], %r45;
$L__BB0_48:
	setp.le.u32 	%p33, %r10, %r1;
	bar.sync 	0;
	@%p33 bra 	$L__BB0_54;
	setp.eq.s32 	%p34, %r35, 0;
	@%p34 bra 	$L__BB0_52;
	ld.shared.u32 	%r46, [%r11];
	ld.shared.u32 	%r47, [%r2];
	setp.le.s32 	%p35, %r46, %r47;
	@%p35 bra 	$L__BB0_54;
	st.shared.u32 	[%r2], %r46;
	st.shared.u32 	[%r11], %r47;
	bra.uni 	$L__BB0_54;
$L__BB0_52:
	ld.shared.u32 	%r48, [%r11];
	ld.shared.u32 	%r49, [%r2];
	setp.ge.s32 	%p36, %r48, %r49;
	@%p36 bra 	$L__BB0_54;
	st.shared.u32 	[%r2], %r48;
	st.shared.u32 	[%r11], %r49;
$L__BB0_54:
	setp.le.u32 	%p37, %r3, %r1;
	bar.sync 	0;
	@%p37 bra 	$L__BB0_60;
	setp.eq.s32 	%p38, %r35, 0;
	@%p38 bra 	$L__BB0_58;
	ld.shared.u32 	%r50, [%r4];
	ld.shared.u32 	%r51, [%r2];
	setp.le.s32 	%p39, %r50, %r51;
	@%p39 bra 	$L__BB0_60;
	st.shared.u32 	[%r2], %r50;
	st.shared.u32 	[%r4], %r51;
	bra.uni 	$L__BB0_60;
$L__BB0_58:
	ld.shared.u32 	%r52, [%r4];
	ld.shared.u32 	%r53, [%r2];
	setp.ge.s32 	%p40, %r52, %r53;
	@%p40 bra 	$L__BB0_60;
	st.shared.u32 	[%r2], %r52;
	st.shared.u32 	[%r4], %r53;
$L__BB0_60:
	bar.sync 	0;
	and.b32  	%r54, %r1, 32;
	xor.b32  	%r55, %r1, 16;
	setp.le.u32 	%p41, %r55, %r1;
	xor.b32  	%r123, %r109, 64;
	add.s32 	%r56, %r110, %r123;
	@%p41 bra 	$L__BB0_66;
	setp.eq.s32 	%p42, %r54, 0;
	@%p42 bra 	$L__BB0_64;
	ld.shared.u32 	%r57, [%r56];
	ld.shared.u32 	%r58, [%r2];
	setp.le.s32 	%p43, %r57, %r58;
	@%p43 bra 	$L__BB0_66;
	st.shared.u32 	[%r2], %r57;
	st.shared.u32 	[%r56], %r58;
	bra.uni 	$L__BB0_66;
$L__BB0_64:
	ld.shared.u32 	%r59, [%r56];
	ld.shared.u32 	%r60, [%r2];
	setp.ge.s32 	%p44, %r59, %r60;
	@%p44 bra 	$L__BB0_66;
	st.shared.u32 	[%r2], %r59;
	st.shared.u32 	[%r56], %r60;
$L__BB0_66:
	setp.le.u32 	%p45, %r36, %r1;
	bar.sync 	0;
	@%p45 bra 	$L__BB0_72;
	setp.eq.s32 	%p46, %r54, 0;
	@%p46 bra 	$L__BB0_70;
	ld.shared.u32 	%r61, [%r37];
	ld.shared.u32 	%r62, [%r2];
	setp.le.s32 	%p47, %r61, %r62;
	@%p47 bra 	$L__BB0_72;
	st.shared.u32 	[%r2], %r61;
	st.shared.u32 	[%r37], %r62;
	bra.uni 	$L__BB0_72;
$L__BB0_70:
	ld.shared.u32 	%r63, [%r37];
	ld.shared.u32 	%r64, [%r2];
	setp.ge.s32 	%p48, %r63, %r64;
	@%p48 bra 	$L__BB0_72;
	st.shared.u32 	[%r2], %r63;
	st.shared.u32 	[%r37], %r64;
$L__BB0_72:
	setp.le.u32 	%p49, %r21, %r1;
	bar.sync 	0;
	@%p49 bra 	$L__BB0_78;
	setp.eq.s32 	%p50, %r54, 0;
	@%p50 bra 	$L__BB0_76;
	ld.shared.u32 	%r65, [%r22];
	ld.shared.u32 	%r66, [%r2];
	setp.le.s32 	%p51, %r65, %r66;
	@%p51 bra 	$L__BB0_78;
	st.shared.u32 	[%r2], %r65;
	st.shared.u32 	[%r22], %r66;
	bra.uni 	$L__BB0_78;
$L__BB0_76:
	ld.shared.u32 	%r67, [%r22];
	ld.shared.u32 	%r68, [%r2];
	setp.ge.s32 	%p52, %r67, %r68;
	@%p52 bra 	$L__BB0_78;
	st.shared.u32 	[%r2], %r67;
	st.shared.u32 	[%r22], %r68;
$L__BB0_78:
	setp.le.u32 	%p53, %r10, %r1;
	bar.sync 	0;
	@%p53 bra 	$L__BB0_84;
	setp.eq.s32 	%p54, %r54, 0;
	@%p54 bra 	$L__BB0_82;
	ld.shared.u32 	%r69, [%r11];
	ld.shared.u32 	%r70, [%r2];
	setp.le.s32 	%p55, %r69, %r70;
	@%p55 bra 	$L__BB0_84;
	st.shared.u32 	[%r2], %r69;
	st.shared.u32 	[%r11], %r70;
	bra.uni 	$L__BB0_84;
$L__BB0_82:
	ld.shared.u32 	%r71, [%r11];
	ld.shared.u32 	%r72, [%r2];
	setp.ge.s32 	%p56, %r71, %r72;
	@%p56 bra 	$L__BB0_84;
	st.shared.u32 	[%r2], %r71;
	st.shared.u32 	[%r11], %r72;
$L__BB0_84:
	setp.le.u32 	%p57, %r3, %r1;
	bar.sync 	0;
	@%p57 bra 	$L__BB0_90;
	setp.eq.s32 	%p58, %r54, 0;
	@%p58 bra 	$L__BB0_88;
	ld.shared.u32 	%r73, [%r4];
	ld.shared.u32 	%r74, [%r2];
	setp.le.s32 	%p59, %r73, %r74;
	@%p59 bra 	$L__BB0_90;
	st.shared.u32 	[%r2], %r73;
	st.shared.u32 	[%r4], %r74;
	bra.uni 	$L__BB0_90;
$L__BB0_88:
	ld.shared.u32 	%r75, [%r4];
	ld.shared.u32 	%r76, [%r2];
	setp.ge.s32 	%p60, %r75, %r76;
	@%p60 bra 	$L__BB0_90;
	st.shared.u32 	[%r2], %r75;
	st.shared.u32 	[%r4], %r76;
$L__BB0_90:
	bar.sync 	0;
	and.b32  	%r77, %r1, 64;
	xor.b32  	%r78, %r1, 32;
	setp.le.u32 	%p61, %r78, %r1;
	@%p61 bra 	$L__BB0_96;
	setp.eq.s32 	%p62, %r77, 0;
	@%p62 bra 	$L__BB0_94;
	shl.b32 	%r125, %r78, 2;
	add.s32 	%r79, %r110, %r125;
	ld.shared.u32 	%r80, [%r79];
	ld.shared.u32 	%r81, [%r2];
	setp.le.s32 	%p63, %r80, %r81;
	@%p63 bra 	$L__BB0_96;
	st.shared.u32 	[%r2], %r80;
	st.shared.u32 	[%r79], %r81;
	bra.uni 	$L__BB0_96;
$L__BB0_94:
	shl.b32 	%r127, %r78, 2;
	add.s32 	%r82, %r110, %r127;
	ld.shared.u32 	%r83, [%r82];
	ld.shared.u32 	%r84, [%r2];
	setp.ge.s32 	%p64, %r83, %r84;
	@%p64 bra 	$L__BB0_96;
	st.shared.u32 	[%r2], %r83;
	st.shared.u32 	[%r82], %r84;
$L__BB0_96:
	setp.le.u32 	%p65, %r55, %r1;
	bar.sync 	0;
	@%p65 bra 	$L__BB0_102;
	setp.eq.s32 	%p66, %r77, 0;
	@%p66 bra 	$L__BB0_100;
	ld.shared.u32 	%r85, [%r56];
	ld.shared.u32 	%r86, [%r2];
	setp.le.s32 	%p67, %r85, %r86;
	@%p67 bra 	$L__BB0_102;
	st.shared.u32 	[%r2], %r85;
	st.shared.u32 	[%r56], %r86;
	bra.uni 	$L__BB0_102;
$L__BB0_100:
	ld.shared.u32 	%r87, [%r56];
	ld.shared.u32 	%r88, [%r2];
	setp.ge.s32 	%p68, %r87, %r88;
	@%p68 bra 	$L__BB0_102;
	st.shared.u32 	[%r2], %r87;
	st.shared.u32 	[%r56], %r88;
$L__BB0_102:
	setp.le.u32 	%p69, %r36, %r1;
	bar.sync 	0;
	@%p69 bra 	$L__BB0_108;
	setp.eq.s32 	%p70, %r77, 0;
	@%p70 bra 	$L__BB0_106;
	ld.shared.u32 	%r89, [%r37];
	ld.shared.u32 	%r90, [%r2];
	setp.le.s32 	%p71, %r89, %r90;
	@%p71 bra 	$L__BB0_108;
	st.shared.u32 	[%r2], %r89;
	st.shared.u32 	[%r37], %r90;
	bra.uni 	$L__BB0_108;
$L__BB0_106:
	ld.shared.u32 	%r91, [%r37];
	ld.shared.u32 	%r92, [%r2];
	setp.ge.s32 	%p72, %r91, %r92;
	@%p72 bra 	$L__BB0_108;
	st.shared.u32 	[%r2], %r91;
	st.shared.u32 	[%r37], %r92;
$L__BB0_108:
	setp.le.u32 	%p73, %r21, %r1;
	bar.sync 	0;
	@%p73 bra 	$L__BB0_114;
	setp.eq.s32 	%p74, %r77, 0;
	@%p74 bra 	$L__BB0_112;
	ld.shared.u32 	%r93, [%r22];
	ld.shared.u32 	%r94, [%r2];
	setp.le.s32 	%p75, %r93, %r94;
	@%p75 bra 	$L__BB0_114;
	st.shared.u32 	[%r2], %r93;
	st.shared.u32 	[%r22], %r94;
	bra.uni 	$L__BB0_114;
$L__BB0_112:
	ld.shared.u32 	%r95, [%r22];
	ld.shared.u32 	%r96, [%r2];
	setp.ge.s32 	%p76, %r95, %r96;
	@%p76 bra 	$L__BB0_114;
	st.shared.u32 	[%r2], %r95;
	st.shared.u32 	[%r22], %r96;
$L__BB0_114:
	setp.le.u32 	%p77, %r10, %r1;
	bar.sync 	0;
	@%p77 bra 	$L__BB0_120;
	setp.eq.s32 	%p78, %r77, 0;
	@%p78 bra 	$L__BB0_118;
	ld.shared.u32 	%r97, [%r11];
	ld.shared.u32 	%r98, [%r2];
	setp.le.s32 	%p79, %r97, %r98;
	@%p79 bra 	$L__BB0_120;
	st.shared.u32 	[%r2], %r97;
	st.shared.u32 	[%r11], %r98;
	bra.uni 	$L__BB0_120;
$L__BB0_118:
	ld.shared.u32 	%r99, [%r11];
	ld.shared.u32 	%r100, [%r2];
	setp.ge.s32 	%p80, %r99, %r100;
	@%p80 bra 	$L__BB0_120;
	st.shared.u32 	[%r2], %r99;
	st.shared.u32 	[%r11], %r100;
$L__BB0_120:
	setp.le.u32 	%p81, %r3, %r1;
	bar.sync 	0;
	@%p81 bra 	$L__BB0_126;
	setp.eq.s32 	%p82, %r77, 0;
	@%p82 bra 	$L__BB0_124;
	ld.shared.u32 	%r101, [%r4];
	ld.shared.u32 	%r102, [%r2];
	setp.le.s32 	%p83, %r101, %r102;
	@%p83 bra 	$L__BB0_126;
	st.shared.u32 	[%r2], %r101;
	st.shared.u32 	[%r4], %r102;
	bra.uni 	$L__BB0_126;
$L__BB0_124:
	ld.shared.u32 	%r103, [%r4];
	ld.shared.u32 	%r104, [%r2];
	setp.ge.s32 	%p84, %r103, %r104;
	@%p84 bra 	$L__BB0_126;
	st.shared.u32 	[%r2], %r103;
	st.shared.u32 	[%r4], %r104;
$L__BB0_126:
	bar.sync 	0;
	ld.shared.u32 	%r129, [%r2];
	st.global.u32 	[%rd1], %r129;
	ret;

}


// ===== COMPILED SASS (sm_100) =====

	.target	sm_100

	.elftype	@"ET_EXEC"


//--------------------- .note.nv.tkinfo           --------------------------
	.section	.note.nv.tkinfo,"",@"SHT_NOTE"
	.sectionflags	@"SHF_NOTE_NV_TKINFO"
	.tkinfo
        /*0018*/ 	.word	0x00000002
        /*0030*/ 	.string	""
        /*0030*/ 	.string	"ptxas"
        /*0030*/ 	.string	"Cuda compilation tools, release 13.0, V13.0.88"
        /*0030*/ 	.string	"Build cuda_13.0.r13.0/compiler.36424714_0"
        /*0030*/ 	.string	"-arch sm_100 -m 64 "



//--------------------- .note.nv.cuinfo           --------------------------
	.section	.note.nv.cuinfo,"",@"SHT_NOTE"
	.sectionflags	@"SHF_NOTE_NV_CUINFO"
        /*0018*/ 	.short	0x0002
        /*001a*/ 	.short	0x0064
        /*001c*/ 	.short	0x0082
	.zero		2


//--------------------- .nv.info                  --------------------------
	.section	.nv.info,"",@"SHT_CUDA_INFO"
	.align	4


	//----- nvinfo : EIATTR_REGCOUNT
	.align		4
        /*0000*/ 	.byte	0x04, 0x2f
        /*0002*/ 	.short	(.L_1 - .L_0)
	.align		4
.L_0:
        /*0004*/ 	.word	index@(_Z11bitonicSortPi)
        /*0008*/ 	.word	0x00000010


	//----- nvinfo : EIATTR_FRAME_SIZE
	.align		4
.L_1:
        /*000c*/ 	.byte	0x04, 0x11
        /*000e*/ 	.short	(.L_3 - .L_2)
	.align		4
.L_2:
        /*0010*/ 	.word	index@(_Z11bitonicSortPi)
        /*0014*/ 	.word	0x00000000


	//----- nvinfo : EIATTR_MIN_STACK_SIZE
	.align		4
.L_3:
        /*0018*/ 	.byte	0x04, 0x12
        /*001a*/ 	.short	(.L_5 - .L_4)
	.align		4
.L_4:
        /*001c*/ 	.word	index@(_Z11bitonicSortPi)
        /*0020*/ 	.word	0x00000000
.L_5:


//--------------------- .nv.compat                --------------------------
	.section	.nv.compat,"",@"SHT_CUDA_COMPAT_INFO"
	.align	4
        /*0000*/ 	.byte	0x02, 0x09, 0x00, 0x00, 0x02, 0x02, 0x01, 0x00, 0x02, 0x05, 0x05, 0x00, 0x03, 0x07, 0x01, 0x01
        /*0010*/ 	.byte	0x02, 0x03, 0x00, 0x00, 0x02, 0x06, 0x01, 0x00, 0x04, 0x0b, 0x08, 0x00, 0x09, 0x00, 0x00, 0x00
        /*0020*/ 	.byte	0x00, 0x00, 0x00, 0x00


//--------------------- .nv.info._Z11bitonicSortPi --------------------------
	.section	.nv.info._Z11bitonicSortPi,"",@"SHT_CUDA_INFO"
	.sectionflags	@""
	.align	4


	//----- nvinfo : EIATTR_CUDA_API_VERSION
	.align		4
        /*0000*/ 	.byte	0x04, 0x37
        /*0002*/ 	.short	(.L_7 - .L_6)
.L_6:
        /*0004*/ 	.word	0x00000082


	//----- nvinfo : EIATTR_KPARAM_INFO
	.align		4
.L_7:
        /*0008*/ 	.byte	0x04, 0x17
        /*000a*/ 	.short	(.L_9 - .L_8)
.L_8:
        /*000c*/ 	.word	0x00000000
        /*0010*/ 	.short	0x0000
        /*0012*/ 	.short	0x0000
        /*0014*/ 	.byte	0x00, 0xf5, 0x21, 0x00


	//----- nvinfo : EIATTR_SPARSE_MMA_MASK
	.align		4
.L_9:
        /*0018*/ 	.byte	0x03, 0x50
        /*001a*/ 	.short	0x0000


	//----- nvinfo : EIATTR_MAXREG_COUNT
	.align		4
        /*001c*/ 	.byte	0x03, 0x1b
        /*001e*/ 	.short	0x00ff


	//----- nvinfo : EIATTR_NUM_BARRIERS
	.align		4
        /*0020*/ 	.byte	0x02, 0x4c
        /*0022*/ 	.byte	0x01
	.zero		1


	//----- nvinfo : EIATTR_MERCURY_ISA_VERSION
	.align		4
        /*0024*/ 	.byte	0x03, 0x5f
        /*0026*/ 	.short	0x0101


	//----- nvinfo : EIATTR_VRC_CTA_INIT_COUNT
	.align		4
        /*0028*/ 	.byte	0x02, 0x4a
	.zero		1
	.zero		1


	//----- nvinfo : EIATTR_EXIT_INSTR_OFFSETS
	.align		4
        /*002c*/ 	.byte	0x04, 0x1c
        /*002e*/ 	.short	(.L_11 - .L_10)


	//   ....[0]....
.L_10:
        /*0030*/ 	.word	0x00001a20


	//----- nvinfo : EIATTR_CRS_STACK_SIZE
	.align		4
.L_11:
        /*0034*/ 	.byte	0x04, 0x1e
        /*0036*/ 	.short	(.L_13 - .L_12)
.L_12:
        /*0038*/ 	.word	0x00000000


	//----- nvinfo : EIATTR_CBANK_PARAM_SIZE
	.align		4
.L_13:
        /*003c*/ 	.byte	0x03, 0x19
        /*003e*/ 	.short	0x0008


	//----- nvinfo : EIATTR_PARAM_CBANK
	.align		4
        /*0040*/ 	.byte	0x04, 0x0a
        /*0042*/ 	.short	(.L_15 - .L_14)
	.align		4
.L_14:
        /*0044*/ 	.word	index@(.nv.constant0._Z11bitonicSortPi)
        /*0048*/ 	.short	0x0380
        /*004a*/ 	.short	0x0008


	//----- nvinfo : EIATTR_SW_WAR
	.align		4
.L_15:
        /*004c*/ 	.byte	0x04, 0x36
        /*004e*/ 	.short	(.L_17 - .L_16)
.L_16:
        /*0050*/ 	.word	0x00000008
.L_17:


//--------------------- .nv.callgraph             --------------------------
	.section	.nv.callgraph,"",@"SHT_CUDA_CALLGRAPH"
	.align	4
	.sectionentsize	8
	.align		4
        /*0000*/ 	.word	0x00000000
	.align		4
        /*0004*/ 	.word	0xffffffff
	.align		4
        /*0008*/ 	.word	0x00000000
	.align		4
        /*000c*/ 	.word	0xfffffffe
	.align		4
        /*0010*/ 	.word	0x00000000
	.align		4
        /*0014*/ 	.word	0xfffffffd
	.align		4
        /*0018*/ 	.word	0x00000000
	.align		4
        /*001c*/ 	.word	0xfffffffc


//--------------------- .text._Z11bitonicSortPi   --------------------------
	.section	.text._Z11bitonicSortPi,"ax",@progbits
	.align	128
.text._Z11bitonicSortPi:
        .type           _Z11bitonicSortPi,@function
        .size           _Z11bitonicSortPi,(.L_x_64 - _Z11bitonicSortPi)
        .other          _Z11bitonicSortPi,@"STO_CUDA_ENTRY STV_DEFAULT"
_Z11bitonicSortPi:
[----:B------:R-:W-:Y:S01]  /*0000*/  LDC R1, c[0x0][0x37c] ;  /* 0x0000df00ff017b82 */ /* 0x000fe20000000800 */
[----:B------:R-:W0:Y:S07]  /*0010*/  S2R R0, SR_TID.X ;  /* 0x0000000000007919 */ /* 0x000e2e0000002100 */
[----:B------:R-:W1:Y:S01]  /*0020*/  LDC.64 R2, c[0x0][0x380] ;  /* 0x0000e000ff027b82 */ /* 0x000e620000000a00 */
[----:B------:R-:W2:Y:S01]  /*0030*/  LDCU.64 UR6, c[0x0][0x358] ;  /* 0x00006b00ff0677ac */ /* 0x000ea20008000a00 */
[----:B------:R-:W0:Y:S02]  /*0040*/  S2R R5, SR_CTAID.X ;  /* 0x0000000000057919 */ /* 0x000e240000002500 */
[----:B0-----:R-:W-:-:S04]  /*0050*/  IMAD R5, R5, 0x40, R0 ;  /* 0x0000004005057824 */ /* 0x001fc800078e0200 */
[----:B-1----:R-:W-:-:S05]  /*0060*/  IMAD.WIDE.U32 R2, R5, 0x4, R2 ;  /* 0x0000000405027825 */ /* 0x002fca00078e0002 */
[----:B--2---:R-:W2:Y:S01]  /*0070*/  LDG.E R7, desc[UR6][R2.64] ;  /* 0x0000000602077981 */ /* 0x004ea2000c1e1900 */
[----:B------:R-:W0:Y:S01]  /*0080*/  S2UR UR5, SR_CgaCtaId ;  /* 0x00000000000579c3 */ /* 0x000e220000008800 */
[C---:B------:R-:W-:Y:S01]  /*0090*/  LOP3.LUT R5, R0.reuse, 0x1, RZ, 0x3c, !PT ;  /* 0x0000000100057812 */ /* 0x040fe200078e3cff */
[----:B------:R-:W-:Y:S01]  /*00a0*/  UMOV UR4, 0x400 ;  /* 0x0000040000047882 */ /* 0x000fe20000000000 */
[----:B------:R-:W-:Y:S01]  /*00b0*/  IMAD.SHL.U32 R4, R0, 0x4, RZ ;  /* 0x0000000400047824 */ /* 0x000fe200078e00ff */
[----:B------:R-:W-:Y:S01]  /*00c0*/  BSSY.RECONVERGENT B0, `(.L_x_0) ;  /* 0x0000015000007945 */ /* 0x000fe20003800200 */
[----:B------:R-:W-:-:S03]  /*00d0*/  ISETP.GT.U32.AND P0, PT, R5, R0, PT ;  /* 0x000000000500720c */ /* 0x000fc60003f04070 */
[----:B------:R-:W-:Y:S01]  /*00e0*/  LOP3.LUT R5, R4, 0x4, RZ, 0x3c, !PT ;  /* 0x0000000404057812 */ /* 0x000fe200078e3cff */
[----:B0-----:R-:W-:-:S09]  /*00f0*/  ULEA UR4, UR5, UR4, 0x18 ;  /* 0x0000000405047291 */ /* 0x001fd2000f8ec0ff */
[----:B--2---:R0:W-:Y:S01]  /*0100*/  STS [R4+UR4], R7 ;  /* 0x0000000704007988 */ /* 0x0041e20008000804 */
[----:B------:R-:W-:Y:S06]  /*0110*/  BAR.SYNC.DEFER_BLOCKING 0x0 ;  /* 0x0000000000007b1d */ /* 0x000fec0000010000 */
[----:B------:R-:W-:Y:S05]  /*0120*/  @!P0 BRA `(.L_x_1) ;  /* 0x0000000000388947 */ /* 0x000fea0003800000 */
[----:B------:R-:W-:-:S13]  /*0130*/  LOP3.LUT P1, RZ, R0, 0x2, RZ, 0xc0, !PT ;  /* 0x0000000200ff7812 */ /* 0x000fda000782c0ff */
[----:B------:R-:W-:Y:S05]  /*0140*/  @P1 BRA `(.L_x_2) ;  /* 0x00000000001c1947 */ /* 0x000fea0003800000 */
[----:B0-----:R-:W-:Y:S04]  /*0150*/  LDS R7, [R5+UR4] ;  /* 0x0000000405077984 */ /* 0x001fe80008000800 */
[----:B------:R-:W0:Y:S02]  /*0160*/  LDS R6, [R4+UR4] ;  /* 0x0000000404067984 */ /* 0x000e240008000800 */
[----:B0-----:R-:W-:-:S13]  /*0170*/  ISETP.GE.AND P1, PT, R7, R6, PT ;  /* 0x000000060700720c */ /* 0x001fda0003f26270 */
[----:B------:R-:W-:Y:S05]  /*0180*/  @P1 BRA `(.L_x_1) ;  /* 0x0000000000201947 */ /* 0x000fea0003800000 */
[----:B------:R1:W-:Y:S04]  /*0190*/  STS [R4+UR4], R7 ;  /* 0x0000000704007988 */ /* 0x0003e80008000804 */
[----:B------:R1:W-:Y:S01]  /*01a0*/  STS [R5+UR4], R6 ;  /* 0x0000000605007988 */ /* 0x0003e20008000804 */
[----:B------:R-:W-:Y:S05]  /*01b0*/  BRA `(.L_x_1) ;  /* 0x0000000000147947 */ /* 0x000fea0003800000 */
.L_x_2:
[----:B0-----:R-:W-:Y:S04]  /*01c0*/  LDS R7, [R5+UR4] ;  /* 0x0000000405077984 */ /* 0x001fe80008000800 */
[----:B------:R-:W0:Y:S02]  /*01d0*/  LDS R6, [R4+UR4] ;  /* 0x0000000404067984 */ /* 0x000e240008000800 */
[----:B0-----:R-:W-:-:S13]  /*01e0*/  ISETP.GT.AND P1, PT, R7, R6, PT ;  /* 0x000000060700720c */ /* 0x001fda0003f24270 */
[----:B------:R2:W-:Y:S04]  /*01f0*/  @P1 STS [R4+UR4], R7 ;  /* 0x0000000704001988 */ /* 0x0005e80008000804 */
[----:B------:R2:W-:Y:S02]  /*0200*/  @P1 STS [R5+UR4], R6 ;  /* 0x0000000605001988 */ /* 0x0005e40008000804 */
.L_x_1:
[----:B------:R-:W-:Y:S05]  /*0210*/  BSYNC.RECONVERGENT B0 ;  /* 0x0000000000007941 */ /* 0x000fea0003800200 */
.L_x_0:
[C---:B012---:R-:W-:Y:S01]  /*0220*/  LOP3.LUT R7, R0.reuse, 0x2, RZ, 0x3c, !PT ;  /* 0x0000000200077812 */ /* 0x047fe200078e3cff */
[----:B------:R-:W-:Y:S01]  /*0230*/  BAR.SYNC.DEFER_BLOCKING 0x0 ;  /* 0x0000000000007b1d */ /* 0x000fe20000010000 */
[----:B------:R-:W-:Y:S02]  /*0240*/  LOP3.LUT R9, R0, 0x4, RZ, 0xc0, !PT ;  /* 0x0000000400097812 */ /* 0x000fe400078ec0ff */
[----:B------:R-:W-:Y:S02]  /*0250*/  ISETP.GT.U32.AND P1, PT, R7, R0, PT ;  /* 0x000000000700720c */ /* 0x000fe40003f24070 */
[----:B------:R-:W-:Y:S01]  /*0260*/  LOP3.LUT R6, R4, 0x8, RZ, 0x3c, !PT ;  /* 0x0000000804067812 */ /* 0x000fe200078e3cff */
[----:B------:R-:W-:Y:S10]  /*0270*/  BSSY.RECONVERGENT B0, `(.L_x_3) ;  /* 0x0000010000007945 */ /* 0x000ff40003800200 */
[----:B------:R-:W-:Y:S05]  /*0280*/  @!P1 BRA `(.L_x_4) ;  /* 0x0000000000389947 */ /* 0x000fea0003800000 */
[----:B------:R-:W-:-:S13]  /*0290*/  ISETP.NE.AND P2, PT, R9, RZ, PT ;  /* 0x000000ff0900720c */ /* 0x000fda0003f45270 */
[----:B------:R-:W-:Y:S05]  /*02a0*/  @!P2 BRA `(.L_x_5) ;  /* 0x00000000001ca947 */ /* 0x000fea0003800000 */
[----:B------:R-:W-:Y:S04]  /*02b0*/  LDS R7, [R6+UR4] ;  /* 0x0000000406077984 */ /* 0x000fe80008000800 */
[----:B------:R-:W0:Y:S02]  /*02c0*/  LDS R8, [R4+UR4] ;  /* 0x0000000404087984 */ /* 0x000e240008000800 */
[----:B0-----:R-:W-:-:S13]  /*02d0*/  ISETP.GT.AND P2, PT, R7, R8, PT ;  /* 0x000000080700720c */ /* 0x001fda0003f44270 */
[----:B------:R-:W-:Y:S05]  /*02e0*/  @!P2 BRA `(.L_x_4) ;  /* 0x000000000020a947 */ /* 0x000fea0003800000 */
[----:B------:R1:W-:Y:S04]  /*02f0*/  STS [R4+UR4], R7 ;  /* 0x0000000704007988 */ /* 0x0003e80008000804 */
[----:B------:R1:W-:Y:S01]  /*0300*/  STS [R6+UR4], R8 ;  /* 0x0000000806007988 */ /* 0x0003e20008000804 */
[----:B------:R-:W-:Y:S05]  /*0310*/  BRA `(.L_x_4) ;  /* 0x0000000000147947 */ /* 0x000fea0003800000 */
.L_x_5:
[----:B------:R-:W-:Y:S04]  /*0320*/  LDS R8, [R6+UR4] ;  /* 0x0000000406087984 */ /* 0x000fe80008000800 */
[----:B------:R-:W0:Y:S02]  /*0330*/  LDS R7, [R4+UR4] ;  /* 0x0000000404077984 */ /* 0x000e240008000800 */
[----:B0-----:R-:W-:-:S13]  /*0340*/  ISETP.GE.AND P2, PT, R8, R7, PT ;  /* 0x000000070800720c */ /* 0x001fda0003f46270 */
[----:B------:R0:W-:Y:S04]  /*0350*/  @!P2 STS [R4+UR4], R8 ;  /* 0x000000080400a988 */ /* 0x0001e80008000804 */
[----:B------:R0:W-:Y:S02]  /*0360*/  @!P2 STS [R6+UR4], R7 ;  /* 0x000000070600a988 */ /* 0x0001e40008000804 */
.L_x_4:
[----:B------:R-:W-:Y:S05]  /*0370*/  BSYNC.RECONVERGENT B0 ;  /* 0x0000000000007941 */ /* 0x000fea0003800200 */
.L_x_3:
[----:B------:R-:W-:Y:S06]  /*0380*/  BAR.SYNC.DEFER_BLOCKING 0x0 ;  /* 0x0000000000007b1d */ /* 0x000fec0000010000 */
[----:B------:R-:W-:Y:S04]  /*0390*/  BSSY.RECONVERGENT B0, `(.L_x_6) ;  /* 0x0000010000007945 */ /* 0x000fe80003800200 */
[----:B------:R-:W-:Y:S05]  /*03a0*/  @!P0 BRA `(.L_x_7) ;  /* 0x0000000000388947 */ /* 0x000fea0003800000 */
[----:B------:R-:W-:-:S13]  /*03b0*/  ISETP.NE.AND P2, PT, R9, RZ, PT ;  /* 0x000000ff0900720c */ /* 0x000fda0003f45270 */
[----:B------:R-:W-:Y:S05]  /*03c0*/  @!P2 BRA `(.L_x_8) ;  /* 0x00000000001ca947 */ /* 0x000fea0003800000 */
[----:B01----:R-:W-:Y:S04]  /*03d0*/  LDS R7, [R5+UR4] ;  /* 0x0000000405077984 */ /* 0x003fe80008000800 */
[----:B------:R-:W0:Y:S02]  /*03e0*/  LDS R8, [R4+UR4] ;  /* 0x0000000404087984 */ /* 0x000e240008000800 */
[----:B0-----:R-:W-:-:S13]  /*03f0*/  ISETP.GT.AND P2, PT, R7, R8, PT ;  /* 0x000000080700720c */ /* 0x001fda0003f44270 */
[----:B------:R-:W-:Y:S05]  /*0400*/  @!P2 BRA `(.L_x_7) ;  /* 0x000000000020a947 */ /* 0x000fea0003800000 */
[----:B------:R3:W-:Y:S04]  /*0410*/  STS [R4+UR4], R7 ;  /* 0x0000000704007988 */ /* 0x0007e80008000804 */
[----:B------:R3:W-:Y:S01]  /*0420*/  STS [R5+UR4], R8 ;  /* 0x0000000805007988 */ /* 0x0007e20008000804 */
[----:B------:R-:W-:Y:S05]  /*0430*/  BRA `(.L_x_7) ;  /* 0x0000000000147947 */ /* 0x000fea0003800000 */
.L_x_8:
[----:B01----:R-:W-:Y:S04]  /*0440*/  LDS R7, [R5+UR4] ;  /* 0x0000000405077984 */ /* 0x003fe80008000800 */
[----:B------:R-:W0:Y:S02]  /*0450*/  LDS R8, [R4+UR4] ;  /* 0x0000000404087984 */ /* 0x000e240008000800 */
[----:B0-----:R-:W-:-:S13]  /*0460*/  ISETP.GE.AND P2, PT, R7, R8, PT ;  /* 0x000000080700720c */ /* 0x001fda0003f46270 */
[----:B------:R2:W-:Y:S04]  /*0470*/  @!P2 STS [R4+UR4], R7 ;  /* 0x000000070400a988 */ /* 0x0005e80008000804 */
[----:B------:R2:W-:Y:S02]  /*0480*/  @!P2 STS [R5+UR4], R8 ;  /* 0x000000080500a988 */ /* 0x0005e40008000804 */
.L_x_7:
[----:B------:R-:W-:Y:S05]  /*0490*/  BSYNC.RECONVERGENT B0 ;  /* 0x0000000000007941 */ /* 0x000fea0003800200 */
.L_x_6:
[C---:B0123--:R-:W-:Y:S01]  /*04a0*/  LOP3.LUT R7, R0.reuse, 0x4, RZ, 0x3c, !PT ;  /* 0x0000000400077812 */ /* 0x04ffe200078e3cff */
        /* <DEDUP_REMOVED lines=15> */
.L_x_11:
[----:B------:R-:W-:Y:S04]  /*05a0*/  LDS R9, [R7+UR4] ;  /* 0x0000000407097984 */ /* 0x000fe80008000800 */
[----:B------:R-:W0:Y:S02]  /*05b0*/  LDS R8, [R4+UR4] ;  /* 0x0000000404087984 */ /* 0x000e240008000800 */
[----:B0-----:R-:W-:-:S13]  /*05c0*/  ISETP.GE.AND P3, PT, R9, R8, PT ;  /* 0x000000080900720c */ /* 0x001fda0003f66270 */
[----:B------:R0:W-:Y:S04]  /*05d0*/  @!P3 STS [R4+UR4], R9 ;  /* 0x000000090400b988 */ /* 0x0001e80008000804 */
[----:B------:R0:W-:Y:S02]  /*05e0*/  @!P3 STS [R7+UR4], R8 ;  /* 0x000000080700b988 */ /* 0x0001e40008000804 */
.L_x_10:
[----:B------:R-:W-:Y:S05]  /*05f0*/  BSYNC.RECONVERGENT B0 ;  /* 0x0000000000007941 */ /* 0x000fea0003800200 */
.L_x_9:
        /* <DEDUP_REMOVED lines=12> */
.L_x_14:
[----:B01----:R-:W-:Y:S04]  /*06c0*/  LDS R8, [R6+UR4] ;  /* 0x0000000406087984 */ /* 0x003fe80008000800 */
[----:B------:R-:W0:Y:S02]  /*06d0*/  LDS R9, [R4+UR4] ;  /* 0x0000000404097984 */ /* 0x000e240008000800 */
[----:B0-----:R-:W-:-:S13]  /*06e0*/  ISETP.GE.AND P3, PT, R8, R9, PT ;  /* 0x000000090800720c */ /* 0x001fda0003f66270 */
[----:B------:R3:W-:Y:S04]  /*06f0*/  @!P3 STS [R4+UR4], R8 ;  /* 0x000000080400b988 */ /* 0x0007e80008000804 */
[----:B------:R3:W-:Y:S02]  /*0700*/  @!P3 STS [R6+UR4], R9 ;  /* 0x000000090600b988 */ /* 0x0007e40008000804 */
.L_x_13:
[----:B------:R-:W-:Y:S05]  /*0710*/  BSYNC.RECONVERGENT B0 ;  /* 0x0000000000007941 */ /* 0x000fea0003800200 */
.L_x_12:
[----:B------:R-:W-:Y:S06]  /*0720*/  BAR.SYNC.DEFER_BLOCKING 0x0 ;  /* 0x0000000000007b1d */ /* 0x000fec0000010000 */
[----:B------:R-:W-:Y:S04]  /*0730*/  BSSY.RECONVERGENT B0, `(.L_x_15) ;  /* 0x0000010000007945 */ /* 0x000fe80003800200 */
[----:B------:R-:W-:Y:S05]  /*0740*/  @!P0 BRA `(.L_x_16) ;  /* 0x0000000000388947 */ /* 0x000fea0003800000 */
[----:B------:R-:W-:-:S13]  /*0750*/  ISETP.NE.AND P3, PT, R10, RZ, PT ;  /* 0x000000ff0a00720c */ /* 0x000fda0003f65270 */
[----:B------:R-:W-:Y:S05]  /*0760*/  @!P3 BRA `(.L_x_17) ;  /* 0x00000000001cb947 */ /* 0x000fea0003800000 */
[----:B0123--:R-:W-:Y:S04]  /*0770*/  LDS R9, [R5+UR4] ;  /* 0x0000000405097984 */ /* 0x00ffe80008000800 */
[----:B------:R-:W0:Y:S02]  /*0780*/  LDS R8, [R4+UR4] ;  /* 0x0000000404087984 */ /* 0x000e240008000800 */
[----:B0-----:R-:W-:-:S13]  /*0790*/  ISETP.GT.AND P3, PT, R9, R8, PT ;  /* 0x000000080900720c */ /* 0x001fda0003f64270 */
[----:B------:R-:W-:Y:S05]  /*07a0*/  @!P3 BRA `(.L_x_16) ;  /* 0x000000000020b947 */ /* 0x000fea0003800000 */
[----:B------:R0:W-:Y:S04]  /*07b0*/  STS [R4+UR4], R9 ;  /* 0x0000000904007988 */ /* 0x0001e80008000804 */
[----:B------:R0:W-:Y:S01]  /*07c0*/  STS [R5+UR4], R8 ;  /* 0x0000000805007988 */ /* 0x0001e20008000804 */
[----:B------:R-:W-:Y:S05]  /*07d0*/  BRA `(.L_x_16) ;  /* 0x0000000000147947 */ /* 0x000fea0003800000 */
.L_x_17:
[----:B0123--:R-:W-:Y:S04]  /*07e0*/  LDS R9, [R5+UR4] ;  /* 0x0000000405097984 */ /* 0x00ffe80008000800 */
[----:B------:R-:W0:Y:S02]  /*07f0*/  LDS R8, [R4+UR4] ;  /* 0x0000000404087984 */ /* 0x000e240008000800 */
[----:B0-----:R-:W-:-:S13]  /*0800*/  ISETP.GE.AND P3, PT, R9, R8, PT ;  /* 0x000000080900720c */ /* 0x001fda0003f66270 */
[----:B------:R4:W-:Y:S04]  /*0810*/  @!P3 STS [R4+UR4], R9 ;  /* 0x000000090400b988 */ /* 0x0009e80008000804 */
[----:B------:R4:W-:Y:S02]  /*0820*/  @!P3 STS [R5+UR4], R8 ;  /* 0x000000080500b988 */ /* 0x0009e40008000804 */
.L_x_16:
[----:B------:R-:W-:Y:S05]  /*0830*/  BSYNC.RECONVERGENT B0 ;  /* 0x0000000000007941 */ /* 0x000fea0003800200 */
.L_x_15:
[C---:B01234-:R-:W-:Y:S01]  /*0840*/  LOP3.LUT R9, R0.reuse, 0x8, RZ, 0x3c, !PT ;  /* 0x0000000800097812 */ /* 0x05ffe200078e3cff */
        /* <DEDUP_REMOVED lines=15> */
.L_x_20:
[----:B------:R-:W-:Y:S04]  /*0940*/  LDS R10, [R8+UR4] ;  /* 0x00000004080a7984 */ /* 0x000fe80008000800 */
[----:B------:R-:W0:Y:S02]  /*0950*/  LDS R9, [R4+UR4] ;  /* 0x0000000404097984 */ /* 0x000e240008000800 */
[----:B0-----:R-:W-:-:S13]  /*0960*/  ISETP.GE.AND P4, PT, R10, R9, PT ;  /* 0x000000090a00720c */ /* 0x001fda0003f86270 */
[----:B------:R0:W-:Y:S04]  /*0970*/  @!P4 STS [R4+UR4], R10 ;  /* 0x0000000a0400c988 */ /* 0x0001e80008000804 */
[----:B------:R0:W-:Y:S02]  /*0980*/  @!P4 STS [R8+UR4], R9 ;  /* 0x000000090800c988 */ /* 0x0001e40008000804 */
.L_x_19:
[----:B------:R-:W-:Y:S05]  /*0990*/  BSYNC.RECONVERGENT B0 ;  /* 0x0000000000007941 */ /* 0x000fea0003800200 */
.L_x_18:
        /* <DEDUP_REMOVED lines=12> */
.L_x_23:
[----:B01----:R-:W-:Y:S04]  /*0a60*/  LDS R9, [R7+UR4] ;  /* 0x0000000407097984 */ /* 0x003fe80008000800 */
[----:B------:R-:W0:Y:S02]  /*0a70*/  LDS R10, [R4+UR4] ;  /* 0x00000004040a7984 */ /* 0x000e240008000800 */
[----:B0-----:R-:W-:-:S13]  /*0a80*/  ISETP.GE.AND P4, PT, R9, R10, PT ;  /* 0x0000000a0900720c */ /* 0x001fda0003f86270 */
[----:B------:R2:W-:Y:S04]  /*0a90*/  @!P4 STS [R4+UR4], R9 ;  /* 0x000000090400c988 */ /* 0x0005e80008000804 */
[----:B------:R2:W-:Y:S02]  /*0aa0*/  @!P4 STS [R7+UR4], R10 ;  /* 0x0000000a0700c988 */ /* 0x0005e40008000804 */
.L_x_22:
[----:B------:R-:W-:Y:S05]  /*0ab0*/  BSYNC.RECONVERGENT B0 ;  /* 0x0000000000007941 */ /* 0x000fea0003800200 */
.L_x_21:
        /* <DEDUP_REMOVED lines=12> */
.L_x_26:
[----:B0123--:R-:W-:Y:S04]  /*0b80*/  LDS R10, [R6+UR4] ;  /* 0x00000004060a7984 */ /* 0x00ffe80008000800 */
[----:B------:R-:W0:Y:S02]  /*0b90*/  LDS R9, [R4+UR4] ;  /* 0x0000000404097984 */ /* 0x000e240008000800 */
[----:B0-----:R-:W-:-:S13]  /*0ba0*/  ISETP.GE.AND P4, PT, R10, R9, PT ;  /* 0x000000090a00720c */ /* 0x001fda0003f86270 */
[----:B------:R0:W-:Y:S04]  /*0bb0*/  @!P4 STS [R4+UR4], R10 ;  /* 0x0000000a0400c988 */ /* 0x0001e80008000804 */
[----:B------:R0:W-:Y:S02]  /*0bc0*/  @!P4 STS [R6+UR4], R9 ;  /* 0x000000090600c988 */ /* 0x0001e40008000804 */
.L_x_25:
[----:B------:R-:W-:Y:S05]  /*0bd0*/  BSYNC.RECONVERGENT B0 ;  /* 0x0000000000007941 */ /* 0x000fea0003800200 */
.L_x_24:
[----:B------:R-:W-:Y:S06]  /*0be0*/  BAR.SYNC.DEFER_BLOCKING 0x0 ;  /* 0x0000000000007b1d */ /* 0x000fec0000010000 */
[----:B------:R-:W-:Y:S04]  /*0bf0*/  BSSY.RECONVERGENT B0, `(.L_x_27) ;  /* 0x0000010000007945 */ /* 0x000fe80003800200 */
[----:B------:R-:W-:Y:S05]  /*0c00*/  @!P0 BRA `(.L_x_28) ;  /* 0x0000000000388947 */ /* 0x000fea0003800000 */
[----:B------:R-:W-:-:S13]  /*0c10*/  ISETP.NE.AND P4, PT, R11, RZ, PT ;  /* 0x000000ff0b00720c */ /* 0x000fda0003f85270 */
[----:B------:R-:W-:Y:S05]  /*0c20*/  @!P4 BRA `(.L_x_29) ;  /* 0x00000000001cc947 */ /* 0x000fea0003800000 */
[----:B01234-:R-:W-:Y:S04]  /*0c30*/  LDS R9, [R5+UR4] ;  /* 0x0000000405097984 */ /* 0x01ffe80008000800 */
[----:B------:R-:W0:Y:S02]  /*0c40*/  LDS R10, [R4+UR4] ;  /* 0x00000004040a7984 */ /* 0x000e240008000800 */
[----:B0-----:R-:W-:-:S13]  /*0c50*/  ISETP.GT.AND P4, PT, R9, R10, PT ;  /* 0x0000000a0900720c */ /* 0x001fda0003f84270 */
[----:B------:R-:W-:Y:S05]  /*0c60*/  @!P4 BRA `(.L_x_28) ;  /* 0x000000000020c947 */ /* 0x000fea0003800000 */
[----:B------:R0:W-:Y:S04]  /*0c70*/  STS [R4+UR4], R9 ;  /* 0x0000000904007988 */ /* 0x0001e80008000804 */
[----:B------:R0:W-:Y:S01]  /*0c80*/  STS [R5+UR4], R10 ;  /* 0x0000000a05007988 */ /* 0x0001e20008000804 */
[----:B------:R-:W-:Y:S05]  /*0c90*/  BRA `(.L_x_28) ;  /* 0x0000000000147947 */ /* 0x000fea0003800000 */
.L_x_29:
[----:B01234-:R-:W-:Y:S04]  /*0ca0*/  LDS R9, [R5+UR4] ;  /* 0x0000000405097984 */ /* 0x01ffe80008000800 */
[----:B------:R-:W0:Y:S02]  /*0cb0*/  LDS R10, [R4+UR4] ;  /* 0x00000004040a7984 */ /* 0x000e240008000800 */
[----:B0-----:R-:W-:-:S13]  /*0cc0*/  ISETP.GE.AND P4, PT, R9, R10, PT ;  /* 0x0000000a0900720c */ /* 0x001fda0003f86270 */
[----:B------:R0:W-:Y:S04]  /*0cd0*/  @!P4 STS [R4+UR4], R9 ;  /* 0x000000090400c988 */ /* 0x0001e80008000804 */
[----:B------:R0:W-:Y:S02]  /*0ce0*/  @!P4 STS [R5+UR4], R10 ;  /* 0x0000000a0500c988 */ /* 0x0001e40008000804 */
.L_x_28:
[----:B------:R-:W-:Y:S05]  /*0cf0*/  BSYNC.RECONVERGENT B0 ;  /* 0x0000000000007941 */ /* 0x000fea0003800200 */
.L_x_27:
        /* <DEDUP_REMOVED lines=16> */
.L_x_32:
[----:B------:R-:W-:Y:S04]  /*0e00*/  LDS R11, [R9+UR4] ;  /* 0x00000004090b7984 */ /* 0x000fe80008000800 */
[----:B------:R-:W0:Y:S02]  /*0e10*/  LDS R10, [R4+UR4] ;  /* 0x00000004040a7984 */ /* 0x000e240008000800 */
[----:B0-----:R-:W-:-:S13]  /*0e20*/  ISETP.GE.AND P5, PT, R11, R10, PT ;  /* 0x0000000a0b00720c */ /* 0x001fda0003fa6270 */
[----:B------:R0:W-:Y:S04]  /*0e30*/  @!P5 STS [R4+UR4], R11 ;  /* 0x0000000b0400d988 */ /* 0x0001e80008000804 */
[----:B------:R0:W-:Y:S02]  /*0e40*/  @!P5 STS [R9+UR4], R10 ;  /* 0x0000000a0900d988 */ /* 0x0001e40008000804 */
.L_x_31:
[----:B------:R-:W-:Y:S05]  /*0e50*/  BSYNC.RECONVERGENT B0 ;  /* 0x0000000000007941 */ /* 0x000fea0003800200 */
.L_x_30:
        /* <DEDUP_REMOVED lines=12> */
.L_x_35:
[----:B01----:R-:W-:Y:S04]  /*0f20*/  LDS R10, [R8+UR4] ;  /* 0x00000004080a7984 */ /* 0x003fe80008000800 */
[----:B------:R-:W0:Y:S02]  /*0f30*/  LDS R11, [R4+UR4] ;  /* 0x00000004040b7984 */ /* 0x000e240008000800 */
[----:B0-----:R-:W-:-:S13]  /*0f40*/  ISETP.GE.AND P5, PT, R10, R11, PT ;  /* 0x0000000b0a00720c */ /* 0x001fda0003fa6270 */
[----:B------:R2:W-:Y:S04]  /*0f50*/  @!P5 STS [R4+UR4], R10 ;  /* 0x0000000a0400d988 */ /* 0x0005e80008000804 */
[----:B------:R2:W-:Y:S02]  /*0f60*/  @!P5 STS [R8+UR4], R11 ;  /* 0x0000000b0800d988 */ /* 0x0005e40008000804 */
.L_x_34:
[----:B------:R-:W-:Y:S05]  /*0f70*/  BSYNC.RECONVERGENT B0 ;  /* 0x0000000000007941 */ /* 0x000fea0003800200 */
.L_x_33:
        /* <DEDUP_REMOVED lines=12> */
.L_x_38:
[----:B0123--:R-:W-:Y:S04]  /*1040*/  LDS R11, [R7+UR4] ;  /* 0x00000004070b7984 */ /* 0x00ffe80008000800 */
[----:B------:R-:W0:Y:S02]  /*1050*/  LDS R10, [R4+UR4] ;  /* 0x00000004040a7984 */ /* 0x000e240008000800 */
[----:B0-----:R-:W-:-:S13]  /*1060*/  ISETP.GE.AND P5, PT, R11, R10, PT ;  /* 0x0000000a0b00720c */ /* 0x001fda0003fa6270 */
[----:B------:R0:W-:Y:S04]  /*1070*/  @!P5 STS [R4+UR4], R11 ;  /* 0x0000000b0400d988 */ /* 0x0001e80008000804 */
[----:B------:R0:W-:Y:S02]  /*1080*/  @!P5 STS [R7+UR4], R10 ;  /* 0x0000000a0700d988 */ /* 0x0001e40008000804 */
.L_x_37:
[----:B------:R-:W-:Y:S05]  /*1090*/  BSYNC.RECONVERGENT B0 ;  /* 0x0000000000007941 */ /* 0x000fea0003800200 */
.L_x_36:
        /* <DEDUP_REMOVED lines=12> */
.L_x_41:
[----:B01234-:R-:W-:Y:S04]  /*1160*/  LDS R10, [R6+UR4] ;  /* 0x00000004060a7984 */ /* 0x01ffe80008000800 */
[----:B------:R-:W0:Y:S02]  /*1170*/  LDS R11, [R4+UR4] ;  /* 0x00000004040b7984 */ /* 0x000e240008000800 */
[----:B0-----:R-:W-:-:S13]  /*1180*/  ISETP.GE.AND P5, PT, R10, R11, PT ;  /* 0x0000000b0a00720c */ /* 0x001fda0003fa6270 */
[----:B------:R0:W-:Y:S04]  /*1190*/  @!P5 STS [R4+UR4], R10 ;  /* 0x0000000a0400d988 */ /* 0x0001e80008000804 */
[----:B------:R0:W-:Y:S02]  /*11a0*/  @!P5 STS [R6+UR4], R11 ;  /* 0x0000000b0600d988 */ /* 0x0001e40008000804 */
.L_x_40:
[----:B------:R-:W-:Y:S05]  /*11b0*/  BSYNC.RECONVERGENT B0 ;  /* 0x0000000000007941 */ /* 0x000fea0003800200 */
.L_x_39:
        /* <DEDUP_REMOVED lines=12> */
.L_x_44:
[----:B01234-:R-:W-:Y:S04]  /*1280*/  LDS R11, [R5+UR4] ;  /* 0x00000004050b7984 */ /* 0x01ffe80008000800 */
[----:B------:R-:W0:Y:S02]  /*1290*/  LDS R10, [R4+UR4] ;  /* 0x00000004040a7984 */ /* 0x000e240008000800 */
[----:B0-----:R-:W-:-:S13]  /*12a0*/  ISETP.GE.AND P5, PT, R11, R10, PT ;  /* 0x0000000a0b00720c */ /* 0x001fda0003fa6270 */
[----:B------:R0:W-:Y:S04]  /*12b0*/  @!P5 STS [R4+UR4], R11 ;  /* 0x0000000b0400d988 */ /* 0x0001e80008000804 */
[----:B------:R0:W-:Y:S02]  /*12c0*/  @!P5 STS [R5+UR4], R10 ;  /* 0x0000000a0500d988 */ /* 0x0001e40008000804 */
.L_x_43:
[----:B------:R-:W-:Y:S05]  /*12d0*/  BSYNC.RECONVERGENT B0 ;  /* 0x0000000000007941 */ /* 0x000fea0003800200 */
.L_x_42:
[C---:B01234-:R-:W-:Y:S01]  /*12e0*/  LOP3.LUT R11, R0.reuse, 0x20, RZ, 0x3c, !PT ;  /* 0x00000020000b7812 */ /* 0x05ffe200078e3cff */
[----:B------:R-:W-:Y:S03]  /*12f0*/  BAR.SYNC.DEFER_BLOCKING 0x0 ;  /* 0x0000000000007b1d */ /* 0x000fe60000010000 */
[----:B------:R-:W-:Y:S02]  /*1300*/  ISETP.GT.U32.AND P5, PT, R11, R0, PT ;  /* 0x000000000b00720c */ /* 0x000fe40003fa4070 */
[----:B------:R-:W-:Y:S01]  /*1310*/  LOP3.LUT R0, R0, 0x40, RZ, 0xc0, !PT ;  /* 0x0000004000007812 */ /* 0x000fe200078ec0ff */
[----:B------:R-:W-:Y:S10]  /*1320*/  BSSY.RECONVERGENT B0, `(.L_x_45) ;  /* 0x0000012000007945 */ /* 0x000ff40003800200 */
[----:B------:R-:W-:Y:S05]  /*1330*/  @!P5 BRA `(.L_x_46) ;  /* 0x000000000040d947 */ /* 0x000fea0003800000 */
[----:B------:R-:W-:-:S13]  /*1340*/  ISETP.NE.AND P5, PT, R0, RZ, PT ;  /* 0x000000ff0000720c */ /* 0x000fda0003fa5270 */
[----:B------:R-:W-:Y:S05]  /*1350*/  @!P5 BRA `(.L_x_47) ;  /* 0x000000000020d947 */ /* 0x000fea0003800000 */
[----:B------:R-:W-:Y:S01]  /*1360*/  LEA R11, R11, UR4, 0x2 ;  /* 0x000000040b0b7c11 */ /* 0x000fe2000f8e10ff */
[----:B------:R-:W-:Y:S04]  /*1370*/  LDS R10, [R4+UR4] ;  /* 0x00000004040a7984 */ /* 0x000fe80008000800 */
[----:B------:R-:W0:Y:S02]  /*1380*/  LDS R13, [R11] ;  /* 0x000000000b0d7984 */ /* 0x000e240000000800 */
[----:B0-----:R-:W-:-:S13]  /*1390*/  ISETP.GT.AND P5, PT, R13, R10, PT ;  /* 0x0000000a0d00720c */ /* 0x001fda0003fa4270 */
[----:B------:R-:W-:Y:S05]  /*13a0*/  @!P5 BRA `(.L_x_46) ;  /* 0x000000000024d947 */ /* 0x000fea0003800000 */
[----:B------:R1:W-:Y:S04]  /*13b0*/  STS [R4+UR4], R13 ;  /* 0x0000000d04007988 */ /* 0x0003e80008000804 */
[----:B------:R1:W-:Y:S01]  /*13c0*/  STS [R11], R10 ;  /* 0x0000000a0b007388 */ /* 0x0003e20000000800 */
[----:B------:R-:W-:Y:S05]  /*13d0*/  BRA `(.L_x_46) ;  /* 0x0000000000187947 */ /* 0x000fea0003800000 */
.L_x_47:
[----:B------:R-:W-:Y:S01]  /*13e0*/  LEA R13, R11, UR4, 0x2 ;  /* 0x000000040b0d7c11 */ /* 0x000fe2000f8e10ff */
[----:B------:R-:W-:Y:S04]  /*13f0*/  LDS R10, [R4+UR4] ;  /* 0x00000004040a7984 */ /* 0x000fe80008000800 */
[----:B------:R-:W0:Y:S02]  /*1400*/  LDS R11, [R13] ;  /* 0x000000000d0b7984 */ /* 0x000e240000000800 */
[----:B0-----:R-:W-:-:S13]  /*1410*/  ISETP.GE.AND P5, PT, R11, R10, PT ;  /* 0x0000000a0b00720c */ /* 0x001fda0003fa6270 */
[----:B------:R0:W-:Y:S04]  /*1420*/  @!P5 STS [R4+UR4], R11 ;  /* 0x0000000b0400d988 */ /* 0x0001e80008000804 */
[----:B------:R0:W-:Y:S02]  /*1430*/  @!P5 STS [R13], R10 ;  /* 0x0000000a0d00d388 */ /* 0x0001e40000000800 */
.L_x_46:
[----:B------:R-:W-:Y:S05]  /*1440*/  BSYNC.RECONVERGENT B0 ;  /* 0x0000000000007941 */ /* 0x000fea0003800200 */
.L_x_45:
        /* <DEDUP_REMOVED lines=12> */
.L_x_50:
[----:B01----:R-:W-:Y:S04]  /*1510*/  LDS R11, [R9+UR4] ;  /* 0x00000004090b7984 */ /* 0x003fe80008000800 */
[----:B------:R-:W0:Y:S02]  /*1520*/  LDS R10, [R4+UR4] ;  /* 0x00000004040a7984 */ /* 0x000e240008000800 */
[----:B0-----:R-:W-:-:S13]  /*1530*/  ISETP.GE.AND P4, PT, R11, R10, PT ;  /* 0x0000000a0b00720c */ /* 0x001fda0003f86270 */
[----:B------:R3:W-:Y:S04]  /*1540*/  @!P4 STS [R4+UR4], R11 ;  /* 0x0000000b0400c988 */ /* 0x0007e80008000804 */
[----:B------:R3:W-:Y:S02]  /*1550*/  @!P4 STS [R9+UR4], R10 ;  /* 0x0000000a0900c988 */ /* 0x0007e40008000804 */
.L_x_49:
[----:B------:R-:W-:Y:S05]  /*1560*/  BSYNC.RECONVERGENT B0 ;  /* 0x0000000000007941 */ /* 0x000fea0003800200 */
.L_x_48:
[----:B------:R-:W-:Y:S06]  /*1570*/  BAR.SYNC.DEFER_BLOCKING 0x0 ;  /* 0x0000000000007b1d */ /* 0x000fec0000010000 */
[----:B------:R-:W-:Y:S04]  /*1580*/  BSSY.RECONVERGENT B0, `(.L_x_51) ;  /* 0x0000010000007945 */ /* 0x000fe80003800200 */
[----:B------:R-:W-:Y:S05]  /*1590*/  @!P3 BRA `(.L_x_52) ;  /* 0x000000000038b947 */ /* 0x000fea0003800000 */
[----:B------:R-:W-:-:S13]  /*15a0*/  ISETP.NE.AND P3, PT, R0, RZ, PT ;  /* 0x000000ff0000720c */ /* 0x000fda0003f65270 */
[----:B------:R-:W-:Y:S05]  /*15b0*/  @!P3 BRA `(.L_x_53) ;  /* 0x00000000001cb947 */ /* 0x000fea0003800000 */
[----:B--23--:R-:W-:Y:S04]  /*15c0*/  LDS R9, [R8+UR4] ;  /* 0x0000000408097984 */ /* 0x00cfe80008000800 */
[----:B01----:R-:W0:Y:S02]  /*15d0*/  LDS R10, [R4+UR4] ;  /* 0x00000004040a7984 */ /* 0x003e240008000800 */
[----:B0-----:R-:W-:-:S13]  /*15e0*/  ISETP.GT.AND P3, PT, R9, R10, PT ;  /* 0x0000000a0900720c */ /* 0x001fda0003f64270 */
[----:B------:R-:W-:Y:S05]  /*15f0*/  @!P3 BRA `(.L_x_52) ;  /* 0x000000000020b947 */ /* 0x000fea0003800000 */
[----:B------:R0:W-:Y:S04]  /*1600*/  STS [R4+UR4], R9 ;  /* 0x0000000904007988 */ /* 0x0001e80008000804 */
[----:B------:R0:W-:Y:S01]  /*1610*/  STS [R8+UR4], R10 ;  /* 0x0000000a08007988 */ /* 0x0001e20008000804 */
[----:B------:R-:W-:Y:S05]  /*1620*/  BRA `(.L_x_52) ;  /* 0x0000000000147947 */ /* 0x000fea0003800000 */
.L_x_53:
[----:B0123--:R-:W-:Y:S04]  /*1630*/  LDS R10, [R8+UR4] ;  /* 0x00000004080a7984 */ /* 0x00ffe80008000800 */
[----:B------:R-:W0:Y:S02]  /*1640*/  LDS R9, [R4+UR4] ;  /* 0x0000000404097984 */ /* 0x000e240008000800 */
[----:B0-----:R-:W-:-:S13]  /*1650*/  ISETP.GE.AND P3, PT, R10, R9, PT ;  /* 0x000000090a00720c */ /* 0x001fda0003f66270 */
[----:B------:R4:W-:Y:S04]  /*1660*/  @!P3 STS [R4+UR4], R10 ;  /* 0x0000000a0400b988 */ /* 0x0009e80008000804 */
[----:B------:R4:W-:Y:S02]  /*1670*/  @!P3 STS [R8+UR4], R9 ;  /* 0x000000090800b988 */ /* 0x0009e40008000804 */
.L_x_52:
[----:B------:R-:W-:Y:S05]  /*1680*/  BSYNC.RECONVERGENT B0 ;  /* 0x0000000000007941 */ /* 0x000fea0003800200 */
.L_x_51:
[----:B------:R-:W-:Y:S06]  /*1690*/  BAR.SYNC.DEFER_BLOCKING 0x0 ;  /* 0x0000000000007b1d */ /* 0x000fec0000010000 */
[----:B------:R-:W-:Y:S04]  /*16a0*/  BSSY.RECONVERGENT B0, `(.L_x_54) ;  /* 0x0000010000007945 */ /* 0x000fe80003800200 */
[----:B------:R-:W-:Y:S05]  /*16b0*/  @!P2 BRA `(.L_x_55) ;  /* 0x000000000038a947 */ /* 0x000fea0003800000 */
[----:B------:R-:W-:-:S13]  /*16c0*/  ISETP.NE.AND P2, PT, R0, RZ, PT ;  /* 0x000000ff0000720c */ /* 0x000fda0003f45270 */
[----:B------:R-:W-:Y:S05]  /*16d0*/  @!P2 BRA `(.L_x_56) ;  /* 0x00000000001ca947 */ /* 0x000fea0003800000 */
[----:B0-234-:R-:W-:Y:S04]  /*16e0*/  LDS R9, [R7+UR4] ;  /* 0x0000000407097984 */ /* 0x01dfe80008000800 */
[----:B------:R-:W0:Y:S02]  /*16f0*/  LDS R8, [R4+UR4] ;  /* 0x0000000404087984 */ /* 0x000e240008000800 */
[----:B0-----:R-:W-:-:S13]  /*1700*/  ISETP.GT.AND P2, PT, R9, R8, PT ;  /* 0x000000080900720c */ /* 0x001fda0003f44270 */
[----:B------:R-:W-:Y:S05]  /*1710*/  @!P2 BRA `(.L_x_55) ;  /* 0x000000000020a947 */ /* 0x000fea0003800000 */
[----:B------:R0:W-:Y:S04]  /*1720*/  STS [R4+UR4], R9 ;  /* 0x0000000904007988 */ /* 0x0001e80008000804 */
[----:B------:R0:W-:Y:S01]  /*1730*/  STS [R7+UR4], R8 ;  /* 0x0000000807007988 */ /* 0x0001e20008000804 */
[----:B------:R-:W-:Y:S05]  /*1740*/  BRA `(.L_x_55) ;  /* 0x0000000000147947 */ /* 0x000fea0003800000 */
.L_x_56:
[----:B0-234-:R-:W-:Y:S04]  /*1750*/  LDS R9, [R7+UR4] ;  /* 0x0000000407097984 */ /* 0x01dfe80008000800 */
[----:B------:R-:W0:Y:S02]  /*1760*/  LDS R8, [R4+UR4] ;  /* 0x0000000404087984 */ /* 0x000e240008000800 */
[----:B0-----:R-:W-:-:S13]  /*1770*/  ISETP.GE.AND P2, PT, R9, R8, PT ;  /* 0x000000080900720c */ /* 0x001fda0003f46270 */
[----:B------:R0:W-:Y:S04]  /*1780*/  @!P2 STS [R4+UR4], R9 ;  /* 0x000000090400a988 */ /* 0x0001e80008000804 */
[----:B------:R0:W-:Y:S02]  /*1790*/  @!P2 STS [R7+UR4], R8 ;  /* 0x000000080700a988 */ /* 0x0001e40008000804 */
.L_x_55:
[----:B------:R-:W-:Y:S05]  /*17a0*/  BSYNC.RECONVERGENT B0 ;  /* 0x0000000000007941 */ /* 0x000fea0003800200 */
.L_x_54:
[----:B------:R-:W-:Y:S06]  /*17b0*/  BAR.SYNC.DEFER_BLOCKING 0x0 ;  /* 0x0000000000007b1d */ /* 0x000fec0000010000 */
[----:B------:R-:W-:Y:S04]  /*17c0*/  BSSY.RECONVERGENT B0, `(.L_x_57) ;  /* 0x0000010000007945 */ /* 0x000fe80003800200 */
[----:B------:R-:W-:Y:S05]  /*17d0*/  @!P1 BRA `(.L_x_58) ;  /* 0x0000000000389947 */ /* 0x000fea0003800000 */
[----:B------:R-:W-:-:S13]  /*17e0*/  ISETP.NE.AND P1, PT, R0, RZ, PT ;  /* 0x000000ff0000720c */ /* 0x000fda0003f25270 */
[----:B------:R-:W-:Y:S05]  /*17f0*/  @!P1 BRA `(.L_x_59) ;  /* 0x00000000001c9947 */ /* 0x000fea0003800000 */
[----:B0-----:R-:W-:Y:S04]  /*1800*/  LDS R7, [R6+UR4] ;  /* 0x0000000406077984 */ /* 0x001fe80008000800 */
[----:B----4-:R-:W0:Y:S02]  /*1810*/  LDS R8, [R4+UR4] ;  /* 0x0000000404087984 */ /* 0x010e240008000800 */
[----:B0-----:R-:W-:-:S13]  /*1820*/  ISETP.GT.AND P1, PT, R7, R8, PT ;  /* 0x000000080700720c */ /* 0x001fda0003f24270 */
[----:B------:R-:W-:Y:S05]  /*1830*/  @!P1 BRA `(.L_x_58) ;  /* 0x0000000000209947 */ /* 0x000fea0003800000 */
[----:B------:R0:W-:Y:S04]  /*1840*/  STS [R4+UR4], R7 ;  /* 0x0000000704007988 */ /* 0x0001e80008000804 */
[----:B------:R0:W-:Y:S01]  /*1850*/  STS [R6+UR4], R8 ;  /* 0x0000000806007988 */ /* 0x0001e20008000804 */
[----:B------:R-:W-:Y:S05]  /*1860*/  BRA `(.L_x_58) ;  /* 0x0000000000147947 */ /* 0x000fea0003800000 */
.L_x_59:
[----:B0---4-:R-:W-:Y:S04]  /*1870*/  LDS R8, [R6+UR4] ;  /* 0x0000000406087984 */ /* 0x011fe80008000800 */
[----:B------:R-:W0:Y:S02]  /*1880*/  LDS R7, [R4+UR4] ;  /* 0x0000000404077984 */ /* 0x000e240008000800 */
[----:B0-----:R-:W-:-:S13]  /*1890*/  ISETP.GE.AND P1, PT, R8, R7, PT ;  /* 0x000000070800720c */ /* 0x001fda0003f26270 */
[----:B------:R0:W-:Y:S04]  /*18a0*/  @!P1 STS [R4+UR4], R8 ;  /* 0x0000000804009988 */ /* 0x0001e80008000804 */
[----:B------:R0:W-:Y:S02]  /*18b0*/  @!P1 STS [R6+UR4], R7 ;  /* 0x0000000706009988 */ /* 0x0001e40008000804 */
.L_x_58:
[----:B------:R-:W-:Y:S05]  /*18c0*/  BSYNC.RECONVERGENT B0 ;  /* 0x0000000000007941 */ /* 0x000fea0003800200 */
.L_x_57:
[----:B------:R-:W-:Y:S06]  /*18d0*/  BAR.SYNC.DEFER_BLOCKING 0x0 ;  /* 0x0000000000007b1d */ /* 0x000fec0000010000 */
[----:B------:R-:W-:Y:S04]  /*18e0*/  BSSY.RECONVERGENT B0, `(.L_x_60) ;  /* 0x0000010000007945 */ /* 0x000fe80003800200 */
[----:B------:R-:W-:Y:S05]  /*18f0*/  @!P0 BRA `(.L_x_61) ;  /* 0x0000000000388947 */ /* 0x000fea0003800000 */
[----:B------:R-:W-:-:S13]  /*1900*/  ISETP.NE.AND P0, PT, R0, RZ, PT ;  /* 0x000000ff0000720c */ /* 0x000fda0003f05270 */
[----:B------:R-:W-:Y:S05]  /*1910*/  @!P0 BRA `(.L_x_62) ;  /* 0x00000000001c8947 */ /* 0x000fea0003800000 */
[----:B0-----:R-:W-:Y:S04]  /*1920*/  LDS R7, [R5+UR4] ;  /* 0x0000000405077984 */ /* 0x001fe80008000800 */
[----:B------:R-:W0:Y:S02]  /*1930*/  LDS R0, [R4+UR4] ;  /* 0x0000000404007984 */ /* 0x000e240008000800 */
[----:B0-----:R-:W-:-:S13]  /*1940*/  ISETP.GT.AND P0, PT, R7, R0, PT ;  /* 0x000000000700720c */ /* 0x001fda0003f04270 */
[----:B------:R-:W-:Y:S05]  /*1950*/  @!P0 BRA `(.L_x_61) ;  /* 0x0000000000208947 */ /* 0x000fea0003800000 */
[----:B------:R0:W-:Y:S04]  /*1960*/  STS [R4+UR4], R7 ;  /* 0x0000000704007988 */ /* 0x0001e80008000804 */
[----:B------:R0:W-:Y:S01]  /*1970*/  STS [R5+UR4], R0 ;  /* 0x0000000005007988 */ /* 0x0001e20008000804 */
[----:B------:R-:W-:Y:S05]  /*1980*/  BRA `(.L_x_61) ;  /* 0x0000000000147947 */ /* 0x000fea0003800000 */
.L_x_62:
[----:B0-----:R-:W-:Y:S04]  /*1990*/  LDS R7, [R5+UR4] ;  /* 0x0000000405077984 */ /* 0x001fe80008000800 */
[----:B------:R-:W0:Y:S02]  /*19a0*/  LDS R0, [R4+UR4] ;  /* 0x0000000404007984 */ /* 0x000e240008000800 */
[----:B0-----:R-:W-:-:S13]  /*19b0*/  ISETP.GE.AND P0, PT, R7, R0, PT ;  /* 0x000000000700720c */ /* 0x001fda0003f06270 */
[----:B------:R0:W-:Y:S04]  /*19c0*/  @!P0 STS [R4+UR4], R7 ;  /* 0x0000000704008988 */ /* 0x0001e80008000804 */
[----:B------:R0:W-:Y:S02]  /*19d0*/  @!P0 STS [R5+UR4], R0 ;  /* 0x0000000005008988 */ /* 0x0001e40008000804 */
.L_x_61:
[----:B------:R-:W-:Y:S05]  /*19e0*/  BSYNC.RECONVERGENT B0 ;  /* 0x0000000000007941 */ /* 0x000fea0003800200 */
.L_x_60:
[----:B------:R-:W-:Y:S06]  /*19f0*/  BAR.SYNC.DEFER_BLOCKING 0x0 ;  /* 0x0000000000007b1d */ /* 0x000fec0000010000 */
[----:B0-----:R-:W0:Y:S04]  /*1a00*/  LDS R5, [R4+UR4] ;  /* 0x0000000404057984 */ /* 0x001e280008000800 */
[----:B0-----:R-:W-:Y:S01]  /*1a10*/  STG.E desc[UR6][R2.64], R5 ;  /* 0x0000000502007986 */ /* 0x001fe2000c101906 */
[----:B------:R-:W-:Y:S05]  /*1a20*/  EXIT ;  /* 0x000000000000794d */ /* 0x000fea0003800000 */
.L_x_63:
[----:B------:R-:W-:-:S00]  /*1a30*/  BRA `(.L_x_63) ;  /* 0xfffffffc00fc7947 */ /* 0x000fc0000383ffff */
[----:B------:R-:W-:-:S00]  /*1a40*/  NOP ;  /* 0x0000000000007918 */ /* 0x000fc00000000000 */
        /* <DEDUP_REMOVED lines=11> */
.L_x_64:


//--------------------- .nv.shared._Z11bitonicSortPi --------------------------
	.section	.nv.shared._Z11bitonicSortPi,"aw",@nobits
	.sectionflags	@""
	.align	16
	.zero		1024


//--------------------- .nv.shared.reserved.0     --------------------------
	.section	.nv.shared.reserved.0,"aw",@nobits
	.weak		__nv_reservedSMEM_offset_0_alias
	.size		__nv_reservedSMEM_offset_0_alias, 0, 64
	.other		__nv_reservedSMEM_offset_0_alias,@"STO_CUDA_RESERVED_SHARED STV_DEFAULT"
__nv_reservedSMEM_offset_0_alias:
	.zero		0
	.zero		64


//--------------------- .nv.constant0._Z11bitonicSortPi --------------------------
	.section	.nv.constant0._Z11bitonicSortPi,"a",@progbits
	.sectionflags	@""
	.align	4
.nv.constant0._Z11bitonicSortPi:
	.zero		904


//--------------------- SYMBOLS --------------------------

	.type		.nv.reservedSmem.offset0,@object
	.size		.nv.reservedSmem.offset0,0x4
	.type		.nv.reservedSmem.cap,@object
	.size		.nv.reservedSmem.cap,0x4
